//
// Generated by NVIDIA NVVM Compiler
//
// Compiler Build ID: CL-36424714
// Cuda compilation tools, release 13.0, V13.0.88
// Based on NVVM 20.0.0
//

.version 9.0
.target sm_100
.address_size 64

.extern .func  (.param .b32 func_retval0) vprintf
(
	.param .b64 vprintf_param_0,
	.param .b64 vprintf_param_1
)
;
.extern .func  (.param .b64 func_retval0) malloc
(
	.param .b64 malloc_param_0
)
;
.extern .func free
(
	.param .b64 free_param_0
)
;
.global .align 1 .b8 $str[37] = {67, 111, 109, 98, 105, 110, 97, 116, 105, 111, 110, 32, 99, 111, 117, 110, 116, 32, 37, 105, 44, 32, 116, 104, 114, 101, 97, 100, 32, 110, 114, 46, 32, 37, 105, 10};

.func _Z12combi_deviceiiiPii(
	.param .b32 _Z12combi_deviceiiiPii_param_0,
	.param .b32 _Z12combi_deviceiiiPii_param_1,
	.param .b64 _Z12combi_deviceiiiPii_param_2
)
{
	.reg .pred 	%p<7>;
	.reg .b32 	%r<27>;
	.reg .b64 	%rd<3>;

	ld.param.u32 	%r13, [_Z12combi_deviceiiiPii_param_0];
	ld.param.u32 	%r14, [_Z12combi_deviceiiiPii_param_1];
	ld.param.u64 	%rd1, [_Z12combi_deviceiiiPii_param_2];
	setp.eq.s32 	%p1, %r14, 10;
	@%p1 bra 	$L__BB0_9;
	setp.gt.s32 	%p2, %r13, 29;
	@%p2 bra 	$L__BB0_8;
	add.s32 	%r1, %r14, 1;
	sub.s32 	%r15, 2, %r13;
	and.b32  	%r2, %r15, 3;
	setp.eq.s32 	%p3, %r2, 0;
	mov.u32 	%r25, %r13;
	@%p3 bra 	$L__BB0_5;
	add.s32 	%r24, %r13, 1;
	neg.s32 	%r23, %r2;
$L__BB0_4:
	.pragma "nounroll";
	mov.u32 	%r25, %r24;
	{ // callseq 0, 0
	.param .b32 param0;
	st.param.b32 	[param0], %r25;
	.param .b32 param1;
	st.param.b32 	[param1], %r1;
	.param .b64 param2;
	st.param.b64 	[param2], %rd1;
	call.uni 
	_Z12combi_deviceiiiPii, 
	(
	param0, 
	param1, 
	param2
	);
	} // callseq 0
	add.s32 	%r24, %r25, 1;
	add.s32 	%r23, %r23, 1;
	setp.ne.s32 	%p4, %r23, 0;
	@%p4 bra 	$L__BB0_4;
$L__BB0_5:
	add.s32 	%r16, %r13, -27;
	setp.lt.u32 	%p5, %r16, 3;
	@%p5 bra 	$L__BB0_8;
	add.s32 	%r26, %r25, -30;
$L__BB0_7:
	add.s32 	%r17, %r26, 34;
	add.s32 	%r18, %r26, 31;
	{ // callseq 1, 0
	.param .b32 param0;
	st.param.b32 	[param0], %r18;
	.param .b32 param1;
	st.param.b32 	[param1], %r1;
	.param .b64 param2;
	st.param.b64 	[param2], %rd1;
	call.uni 
	_Z12combi_deviceiiiPii, 
	(
	param0, 
	param1, 
	param2
	);
	} // callseq 1
	add.s32 	%r19, %r26, 32;
	{ // callseq 2, 0
	.param .b32 param0;
	st.param.b32 	[param0], %r19;
	.param .b32 param1;
	st.param.b32 	[param1], %r1;
	.param .b64 param2;
	st.param.b64 	[param2], %rd1;
	call.uni 
	_Z12combi_deviceiiiPii, 
	(
	param0, 
	param1, 
	param2
	);
	} // callseq 2
	add.s32 	%r20, %r26, 33;
	{ // callseq 3, 0
	.param .b32 param0;
	st.param.b32 	[param0], %r20;
	.param .b32 param1;
	st.param.b32 	[param1], %r1;
	.param .b64 param2;
	st.param.b64 	[param2], %rd1;
	call.uni 
	_Z12combi_deviceiiiPii, 
	(
	param0, 
	param1, 
	param2
	);
	} // callseq 3
	{ // callseq 4, 0
	.param .b32 param0;
	st.param.b32 	[param0], %r17;
	.param .b32 param1;
	st.param.b32 	[param1], %r1;
	.param .b64 param2;
	st.param.b64 	[param2], %rd1;
	call.uni 
	_Z12combi_deviceiiiPii, 
	(
	param0, 
	param1, 
	param2
	);
	} // callseq 4
	add.s32 	%r26, %r26, 4;
	setp.ne.s32 	%p6, %r26, 0;
	@%p6 bra 	$L__BB0_7;
$L__BB0_8:
	ret;
$L__BB0_9:
	cvta.to.local.u64 	%rd2, %rd1;
	ld.local.u32 	%r21, [%rd2];
	add.s32 	%r22, %r21, 1;
	st.local.u32 	[%rd2], %r22;
	bra.uni 	$L__BB0_8;

}
	// .globl	_Z12combi_kernelPii
.visible .entry _Z12combi_kernelPii(
	.param .u64 .ptr .align 1 _Z12combi_kernelPii_param_0,
	.param .u32 _Z12combi_kernelPii_param_1
)
{
	.local .align 8 .b8 	__local_depot1[16];
	.reg .b64 	%SP;
	.reg .b64 	%SPL;
	.reg .pred 	%p<2>;
	.reg .b32 	%r<14>;
	.reg .b64 	%rd<18>;

	mov.u64 	%SPL, __local_depot1;
	cvta.local.u64 	%SP, %SPL;
	add.u64 	%rd7, %SP, 0;
	add.u64 	%rd1, %SPL, 0;
	mov.b32 	%r13, 0;
	st.local.u32 	[%rd1], %r13;
	{ // callseq 5, 0
	.param .b64 param0;
	st.param.b64 	[param0], 16000;
	.param .b64 retval0;
	call.uni (retval0), 
	malloc, 
	(
	param0
	);
	ld.param.b64 	%rd8, [retval0];
	} // callseq 5
	add.s64 	%rd2, %rd8, 124;
	{ // callseq 6, 0
	.param .b64 param0;
	st.param.b64 	[param0], 160;
	.param .b64 retval0;
	call.uni (retval0), 
	malloc, 
	(
	param0
	);
	ld.param.b64 	%rd10, [retval0];
	} // callseq 6
	add.s64 	%rd17, %rd8, 64;
$L__BB1_1:
	mov.b32 	%r4, 0;
	st.u32 	[%rd17+-64], %r4;
	st.u32 	[%rd17+-60], %r4;
	st.u32 	[%rd17+-56], %r4;
	st.u32 	[%rd17+-52], %r4;
	st.u32 	[%rd17+-48], %r4;
	st.u32 	[%rd17+-44], %r4;
	st.u32 	[%rd17+-40], %r4;
	st.u32 	[%rd17+-36], %r4;
	st.u32 	[%rd17+-32], %r4;
	st.u32 	[%rd17+-28], %r4;
	st.u32 	[%rd17+-24], %r4;
	st.u32 	[%rd17+-20], %r4;
	st.u32 	[%rd17+-16], %r4;
	st.u32 	[%rd17+-12], %r4;
	st.u32 	[%rd17+-8], %r4;
	st.u32 	[%rd17+-4], %r4;
	st.u32 	[%rd17], %r4;
	st.u32 	[%rd17+4], %r4;
	st.u32 	[%rd17+8], %r4;
	st.u32 	[%rd17+12], %r4;
	st.u32 	[%rd17+16], %r4;
	st.u32 	[%rd17+20], %r4;
	st.u32 	[%rd17+24], %r4;
	st.u32 	[%rd17+28], %r4;
	st.u32 	[%rd17+32], %r4;
	st.u32 	[%rd17+36], %r4;
	st.u32 	[%rd17+40], %r4;
	st.u32 	[%rd17+44], %r4;
	st.u32 	[%rd17+48], %r4;
	st.u32 	[%rd17+52], %r4;
	st.u32 	[%rd17+56], %r4;
	st.u32 	[%rd17+60], %r4;
	add.s32 	%r13, %r13, 32;
	add.s64 	%rd17, %rd17, 128;
	setp.ne.s32 	%p1, %r13, 4000;
	@%p1 bra 	$L__BB1_1;
	mov.b32 	%r5, 0;
	st.u32 	[%rd10], %r5;
	st.u32 	[%rd10+4], %r5;
	st.u32 	[%rd10+8], %r5;
	st.u32 	[%rd10+12], %r5;
	st.u32 	[%rd10+16], %r5;
	st.u32 	[%rd10+20], %r5;
	st.u32 	[%rd10+24], %r5;
	st.u32 	[%rd10+28], %r5;
	st.u32 	[%rd10+32], %r5;
	st.u32 	[%rd10+36], %r5;
	st.u32 	[%rd10+40], %r5;
	st.u32 	[%rd10+44], %r5;
	st.u32 	[%rd10+48], %r5;
	st.u32 	[%rd10+52], %r5;
	st.u32 	[%rd10+56], %r5;
	st.u32 	[%rd10+60], %r5;
	st.u32 	[%rd10+64], %r5;
	st.u32 	[%rd10+68], %r5;
	st.u32 	[%rd10+72], %r5;
	st.u32 	[%rd10+76], %r5;
	st.u32 	[%rd10+80], %r5;
	st.u32 	[%rd10+84], %r5;
	st.u32 	[%rd10+88], %r5;
	st.u32 	[%rd10+92], %r5;
	st.u32 	[%rd10+96], %r5;
	st.u32 	[%rd10+100], %r5;
	st.u32 	[%rd10+104], %r5;
	st.u32 	[%rd10+108], %r5;
	st.u32 	[%rd10+112], %r5;
	st.u32 	[%rd10+116], %r5;
	st.u32 	[%rd10+120], %r5;
	st.u32 	[%rd10+124], %r5;
	st.u32 	[%rd10+128], %r5;
	st.u32 	[%rd10+132], %r5;
	st.u32 	[%rd10+136], %r5;
	st.u32 	[%rd10+140], %r5;
	st.u32 	[%rd10+144], %r5;
	st.u32 	[%rd10+148], %r5;
	st.u32 	[%rd10+152], %r5;
	st.u32 	[%rd10+156], %r5;
	add.u64 	%rd11, %SP, 8;
	add.u64 	%rd12, %SPL, 8;
	{ // callseq 7, 0
	.param .b32 param0;
	st.param.b32 	[param0], 0;
	.param .b32 param1;
	st.param.b32 	[param1], 0;
	.param .b64 param2;
	st.param.b64 	[param2], %rd7;
	call.uni 
	_Z12combi_deviceiiiPii, 
	(
	param0, 
	param1, 
	param2
	);
	} // callseq 7
	ld.local.u32 	%r6, [%rd1];
	mov.u32 	%r7, %ntid.x;
	mov.u32 	%r8, %ctaid.x;
	mov.u32 	%r9, %tid.x;
	mad.lo.s32 	%r10, %r8, %r7, %r9;
	st.local.v2.u32 	[%rd12], {%r6, %r10};
	mov.u64 	%rd14, $str;
	cvta.global.u64 	%rd15, %rd14;
	{ // callseq 8, 0
	.param .b64 param0;
	st.param.b64 	[param0], %rd15;
	.param .b64 param1;
	st.param.b64 	[param1], %rd11;
	.param .b32 retval0;
	call.uni (retval0), 
	vprintf, 
	(
	param0, 
	param1
	);
	ld.param.b32 	%r11, [retval0];
	} // callseq 8
	add.s64 	%rd16, %rd2, -124;
	{ // callseq 9, 0
	.param .b64 param0;
	st.param.b64 	[param0], %rd16;
	call.uni 
	free, 
	(
	param0
	);
	} // callseq 9
	{ // callseq 10, 0
	.param .b64 param0;
	st.param.b64 	[param0], %rd10;
	call.uni 
	free, 
	(
	param0
	);
	} // callseq 10
	ret;

}
	// .globl	_Z13kernel_combi2i
.visible .entry _Z13kernel_combi2i(
	.param .u32 _Z13kernel_combi2i_param_0
)
{
	.local .align 8 .b8 	__local_depot2[8];
	.reg .b64 	%SP;
	.reg .b64 	%SPL;
	.reg .b32 	%r<7>;
	.reg .b64 	%rd<5>;

	mov.u64 	%SPL, __local_depot2;
	cvta.local.u64 	%SP, %SPL;
	mov.u32 	%r1, %tid.x;
	mov.u32 	%r2, %ctaid.x;
	mov.u32 	%r3, %ntid.x;
	mad.lo.s32 	%r4, %r2, %r3, %r1;
	add.u64 	%rd1, %SP, 0;
	add.u64 	%rd2, %SPL, 0;
	st.local.v2.u32 	[%rd2], {%r4, %r4};
	mov.u64 	%rd3, $str;
	cvta.global.u64 	%rd4, %rd3;
	{ // callseq 11, 0
	.param .b64 param0;
	st.param.b64 	[param0], %rd4;
	.param .b64 param1;
	st.param.b64 	[param1], %rd1;
	.param .b32 retval0;
	call.uni (retval0), 
	vprintf, 
	(
	param0, 
	param1
	);
	ld.param.b32 	%r5, [retval0];
	} // callseq 11
	ret;

}


// ===== COMPILED SASS (sm_100) =====

	.target	sm_100

	.elftype	@"ET_EXEC"


//--------------------- .note.nv.tkinfo           --------------------------
	.section	.note.nv.tkinfo,"",@"SHT_NOTE"
	.sectionflags	@"SHF_NOTE_NV_TKINFO"
	.tkinfo
        /*0018*/ 	.word	0x00000002
        /*0030*/ 	.string	""
        /*0030*/ 	.string	"ptxas"
        /*0030*/ 	.string	"Cuda compilation tools, release 13.0, V13.0.88"
        /*0030*/ 	.string	"Build cuda_13.0.r13.0/compiler.36424714_0"
        /*0030*/ 	.string	"-arch sm_100 -m 64 "



//--------------------- .note.nv.cuinfo           --------------------------
	.section	.note.nv.cuinfo,"",@"SHT_NOTE"
	.sectionflags	@"SHF_NOTE_NV_CUINFO"
        /*0018*/ 	.short	0x0002
        /*001a*/ 	.short	0x0064
        /*001c*/ 	.short	0x0082
	.zero		2


//--------------------- .nv.info                  --------------------------
	.section	.nv.info,"",@"SHT_CUDA_INFO"
	.align	4


	//----- nvinfo : EIATTR_REGCOUNT
	.align		4
        /*0000*/ 	.byte	0x04, 0x2f
        /*0002*/ 	.short	(.L_2 - .L_1)
	.align		4
.L_1:
        /*0004*/ 	.word	index@(_Z12combi_kernelPii)
        /*0008*/ 	.word	0x0000001b


	//----- nvinfo : EIATTR_FRAME_SIZE
	.align		4
.L_2:
        /*000c*/ 	.byte	0x04, 0x11
        /*000e*/ 	.short	(.L_4 - .L_3)
	.align		4
.L_3:
        /*0010*/ 	.word	index@($_Z12combi_kernelPii$_Z12combi_deviceiiiPii)
        /*0014*/ 	.word	0x00000010


	//----- nvinfo : EIATTR_FRAME_SIZE
	.align		4
.L_4:
        /*0018*/ 	.byte	0x04, 0x11
        /*001a*/ 	.short	(.L_6 - .L_5)
	.align		4
.L_5:
        /*001c*/ 	.word	index@(_Z12combi_kernelPii)
        /*0020*/ 	.word	0x00000010


	//----- nvinfo : EIATTR_REGCOUNT
	.align		4
.L_6:
        /*0024*/ 	.byte	0x04, 0x2f
        /*0026*/ 	.short	(.L_8 - .L_7)
	.align		4
.L_7:
        /*0028*/ 	.word	index@(_Z13kernel_combi2i)
        /*002c*/ 	.word	0x00000018


	//----- nvinfo : EIATTR_FRAME_SIZE
	.align		4
.L_8:
        /*0030*/ 	.byte	0x04, 0x11
        /*0032*/ 	.short	(.L_10 - .L_9)
	.align		4
.L_9:
        /*0034*/ 	.word	index@(_Z13kernel_combi2i)
        /*0038*/ 	.word	0x00000008


	//----- nvinfo : EIATTR_MIN_STACK_SIZE
	.align		4
.L_10:
        /*003c*/ 	.byte	0x04, 0x12
        /*003e*/ 	.short	(.L_12 - .L_11)
	.align		4
.L_11:
        /*0040*/ 	.word	index@(_Z13kernel_combi2i)
        /*0044*/ 	.word	0x00000008


	//----- nvinfo : EIATTR_MIN_STACK_SIZE
	.align		4
.L_12:
        /*0048*/ 	.byte	0x04, 0x12
        /*004a*/ 	.short	(.L_14 - .L_13)
	.align		4
.L_13:
        /*004c*/ 	.word	index@(_Z12combi_kernelPii)
        /*0050*/ 	.word	0x00000010
.L_14:


//--------------------- .nv.compat                --------------------------
	.section	.nv.compat,"",@"SHT_CUDA_COMPAT_INFO"
	.align	4
        /*0000*/ 	.byte	0x02, 0x09, 0x00, 0x00, 0x02, 0x02, 0x01, 0x00, 0x02, 0x05, 0x05, 0x00, 0x03, 0x07, 0x01, 0x01
        /*0010*/ 	.byte	0x02, 0x03, 0x00, 0x00, 0x02, 0x06, 0x01, 0x00, 0x04, 0x0b, 0x08, 0x00, 0x09, 0x00, 0x00, 0x00
        /*0020*/ 	.byte	0x00, 0x00, 0x00, 0x00


//--------------------- .nv.info._Z13kernel_combi2i --------------------------
	.section	.nv.info._Z13kernel_combi2i,"",@"SHT_CUDA_INFO"
	.sectionflags	@""
	.align	4


	//----- nvinfo : EIATTR_CUDA_API_VERSION
	.align		4
        /*0000*/ 	.byte	0x04, 0x37
        /*0002*/ 	.short	(.L_16 - .L_15)
.L_15:
        /*0004*/ 	.word	0x00000082


	//----- nvinfo : EIATTR_KPARAM_INFO
	.align		4
.L_16:
        /*0008*/ 	.byte	0x04, 0x17
        /*000a*/ 	.short	(.L_18 - .L_17)
.L_17:
        /*000c*/ 	.word	0x00000000
        /*0010*/ 	.short	0x0000
        /*0012*/ 	.short	0x0000
        /*0014*/ 	.byte	0x00, 0xf0, 0x11, 0x00


	//----- nvinfo : EIATTR_SPARSE_MMA_MASK
	.align		4
.L_18:
        /*0018*/ 	.byte	0x03, 0x50
        /*001a*/ 	.short	0x0000


	//----- nvinfo : EIATTR_MAXREG_COUNT
	.align		4
        /*001c*/ 	.byte	0x03, 0x1b
        /*001e*/ 	.short	0x00ff


	//----- nvinfo : EIATTR_EXTERNS
	.align		4
        /*0020*/ 	.byte	0x04, 0x0f
        /*0022*/ 	.short	(.L_20 - .L_19)


	//   ....[0]....
	.align		4
.L_19:
        /*0024*/ 	.word	index@(vprintf)


	//----- nvinfo : EIATTR_MERCURY_ISA_VERSION
	.align		4
.L_20:
        /*0028*/ 	.byte	0x03, 0x5f
        /*002a*/ 	.short	0x0101


	//----- nvinfo : EIATTR_VRC_CTA_INIT_COUNT
	.align		4
        /*002c*/ 	.byte	0x02, 0x4a
	.zero		1
	.zero		1


	//----- nvinfo : EIATTR_SYSCALL_OFFSETS
	.align		4
        /*0030*/ 	.byte	0x04, 0x46
        /*0032*/ 	.short	(.L_22 - .L_21)


	//   ....[0]....
.L_21:
        /*0034*/ 	.word	0x00000120


	//----- nvinfo : EIATTR_EXIT_INSTR_OFFSETS
	.align		4
.L_22:
        /*0038*/ 	.byte	0x04, 0x1c
        /*003a*/ 	.short	(.L_24 - .L_23)


	//   ....[0]....
.L_23:
        /*003c*/ 	.word	0x00000130


	//----- nvinfo : EIATTR_CBANK_PARAM_SIZE
	.align		4
.L_24:
        /*0040*/ 	.byte	0x03, 0x19
        /*0042*/ 	.short	0x0004


	//----- nvinfo : EIATTR_PARAM_CBANK
	.align		4
        /*0044*/ 	.byte	0x04, 0x0a
        /*0046*/ 	.short	(.L_26 - .L_25)
	.align		4
.L_25:
        /*0048*/ 	.word	index@(.nv.constant0._Z13kernel_combi2i)
        /*004c*/ 	.short	0x0380
        /*004e*/ 	.short	0x0004


	//----- nvinfo : EIATTR_SW_WAR
	.align		4
.L_26:
        /*0050*/ 	.byte	0x04, 0x36
        /*0052*/ 	.short	(.L_28 - .L_27)
.L_27:
        /*0054*/ 	.word	0x00000008
.L_28:


//--------------------- .nv.info._Z12combi_kernelPii --------------------------
	.section	.nv.info._Z12combi_kernelPii,"",@"SHT_CUDA_INFO"
	.sectionflags	@""
	.align	4


	//----- nvinfo : EIATTR_CUDA_API_VERSION
	.align		4
        /*0000*/ 	.byte	0x04, 0x37
        /*0002*/ 	.short	(.L_30 - .L_29)
.L_29:
        /*0004*/ 	.word	0x00000082


	//----- nvinfo : EIATTR_KPARAM_INFO
	.align		4
.L_30:
        /*0008*/ 	.byte	0x04, 0x17
        /*000a*/ 	.short	(.L_32 - .L_31)
.L_31:
        /*000c*/ 	.word	0x00000000
        /*0010*/ 	.short	0x0001
        /*0012*/ 	.short	0x0008
        /*0014*/ 	.byte	0x00, 0xf0, 0x11, 0x00


	//----- nvinfo : EIATTR_KPARAM_INFO
	.align		4
.L_32:
        /*0018*/ 	.byte	0x04, 0x17
        /*001a*/ 	.short	(.L_34 - .L_33)
.L_33:
        /*001c*/ 	.word	0x00000000
        /*0020*/ 	.short	0x0000
        /*0022*/ 	.short	0x0000
        /*0024*/ 	.byte	0x00, 0xf5, 0x21, 0x00


	//----- nvinfo : EIATTR_SPARSE_MMA_MASK
	.align		4
.L_34:
        /*0028*/ 	.byte	0x03, 0x50
        /*002a*/ 	.short	0x0000


	//----- nvinfo : EIATTR_MAXREG_COUNT
	.align		4
        /*002c*/ 	.byte	0x03, 0x1b
        /*002e*/ 	.short	0x00ff


	//----- nvinfo : EIATTR_EXTERNS
	.align		4
        /*0030*/ 	.byte	0x04, 0x0f
        /*0032*/ 	.short	(.L_36 - .L_35)


	//   ....[0]....
	.align		4
.L_35:
        /*0034*/ 	.word	index@(vprintf)


	//   ....[1]....
	.align		4
        /*0038*/ 	.word	index@(malloc)


	//   ....[2]....
	.align		4
        /*003c*/ 	.word	index@(free)


	//----- nvinfo : EIATTR_MERCURY_ISA_VERSION
	.align		4
.L_36:
        /*0040*/ 	.byte	0x03, 0x5f
        /*0042*/ 	.short	0x0101


	//----- nvinfo : EIATTR_VRC_CTA_INIT_COUNT
	.align		4
        /*0044*/ 	.byte	0x02, 0x4a
	.zero		1
	.zero		1


	//----- nvinfo : EIATTR_SYSCALL_OFFSETS
	.align		4
        /*0048*/ 	.byte	0x04, 0x46
        /*004a*/ 	.short	(.L_38 - .L_37)


	//   ....[0]....
.L_37:
        /*004c*/ 	.word	0x000000d0


	//   ....[1]....
        /*0050*/ 	.word	0x00000140


	//   ....[2]....
        /*0054*/ 	.word	0x000010b0


	//   ....[3]....
        /*0058*/ 	.word	0x00001110


	//   ....[4]....
        /*005c*/ 	.word	0x00001160


	//----- nvinfo : EIATTR_EXIT_INSTR_OFFSETS
	.align		4
.L_38:
        /*0060*/ 	.byte	0x04, 0x1c
        /*0062*/ 	.short	(.L_40 - .L_39)


	//   ....[0]....
.L_39:
        /*0064*/ 	.word	0x00001170


	//----- nvinfo : EIATTR_CRS_STACK_SIZE
	.align		4
.L_40:
        /*0068*/ 	.byte	0x04, 0x1e
        /*006a*/ 	.short	(.L_42 - .L_41)
.L_41:
        /*006c*/ 	.word	0x00000000


	//----- nvinfo : EIATTR_CBANK_PARAM_SIZE
	.align		4
.L_42:
        /*0070*/ 	.byte	0x03, 0x19
        /*0072*/ 	.short	0x000c


	//----- nvinfo : EIATTR_PARAM_CBANK
	.align		4
        /*0074*/ 	.byte	0x04, 0x0a
        /*0076*/ 	.short	(.L_44 - .L_43)
	.align		4
.L_43:
        /*0078*/ 	.word	index@(.nv.constant0._Z12combi_kernelPii)
        /*007c*/ 	.short	0x0380
        /*007e*/ 	.short	0x000c


	//----- nvinfo : EIATTR_SW_WAR
	.align		4
.L_44:
        /*0080*/ 	.byte	0x04, 0x36
        /*0082*/ 	.short	(.L_46 - .L_45)
.L_45:
        /*0084*/ 	.word	0x00000008
.L_46:


//--------------------- .nv.callgraph             --------------------------
	.section	.nv.callgraph,"",@"SHT_CUDA_CALLGRAPH"
	.align	4
	.sectionentsize	8
	.align		4
        /*0000*/ 	.word	0x00000000
	.align		4
        /*0004*/ 	.word	0xffffffff
	.align		4
        /*0008*/ 	.word	index@(_Z13kernel_combi2i)
	.align		4
        /*000c*/ 	.word	index@(vprintf)
	.align		4
        /*0010*/ 	.word	index@(_Z12combi_kernelPii)
	.align		4
        /*0014*/ 	.word	index@(free)
	.align		4
        /*0018*/ 	.word	index@(_Z12combi_kernelPii)
	.align		4
        /*001c*/ 	.word	index@(vprintf)
	.align		4
        /*0020*/ 	.word	index@(_Z12combi_kernelPii)
	.align		4
        /*0024*/ 	.word	index@(malloc)
	.align		4
        /*0028*/ 	.word	0x00000000
	.align		4
        /*002c*/ 	.word	0xfffffffe
	.align		4
        /*0030*/ 	.word	0x00000000
	.align		4
        /*0034*/ 	.word	0xfffffffd
	.align		4
        /*0038*/ 	.word	0x00000000
	.align		4
        /*003c*/ 	.word	0xfffffffc


//--------------------- .nv.constant4             --------------------------
	.section	.nv.constant4,"a",@progbits
	.align	8
	.align		8
.nv.constant4:
        /*0000*/ 	.dword	vprintf
	.align		8
        /*0008*/ 	.dword	$str
	.align		8
        /*0010*/ 	.dword	malloc
	.align		8
        /*0018*/ 	.dword	free


//--------------------- .text._Z13kernel_combi2i  --------------------------
	.section	.text._Z13kernel_combi2i,"ax",@progbits
	.align	128
        .global         _Z13kernel_combi2i
        .type           _Z13kernel_combi2i,@function
        .size           _Z13kernel_combi2i,(.L_x_19 - _Z13kernel_combi2i)
        .other          _Z13kernel_combi2i,@"STO_CUDA_ENTRY STV_DEFAULT"
_Z13kernel_combi2i:
.text._Z13kernel_combi2i:
[----:B------:R-:W0:Y:S01]  /*0000*/  LDC R1, c[0x0][0x37c] ;  /* 0x0000df00ff017b82 */ /* 0x000e220000000800 */
[----:B------:R-:W1:Y:S01]  /*0010*/  S2R R2, SR_TID.X ;  /* 0x0000000000027919 */ /* 0x000e620000002100 */
[----:B------:R-:W2:Y:S06]  /*0020*/  LDCU UR5, c[0x0][0x2fc] ;  /* 0x00005f80ff0577ac */ /* 0x000eac0008000800 */
[----:B------:R-:W1:Y:S01]  /*0030*/  S2UR UR4, SR_CTAID.X ;  /* 0x00000000000479c3 */ /* 0x000e620000002500 */
[----:B0-----:R-:W-:Y:S01]  /*0040*/  VIADD R1, R1, 0xfffffff8 ;  /* 0xfffffff801017836 */ /* 0x001fe20000000000 */
[----:B------:R-:W-:Y:S01]  /*0050*/  MOV R0, 0x0 ;  /* 0x0000000000007802 */ /* 0x000fe20000000f00 */
[----:B------:R-:W0:Y:S05]  /*0060*/  LDCU.64 UR6, c[0x4][0x8] ;  /* 0x01000100ff0677ac */ /* 0x000e2a0008000a00 */
[----:B------:R-:W1:Y:S08]  /*0070*/  LDC R3, c[0x0][0x360] ;  /* 0x0000d800ff037b82 */ /* 0x000e700000000800 */
[----:B------:R3:W4:Y:S01]  /*0080*/  LDC.64 R8, c[0x4][R0] ;  /* 0x0100000000087b82 */ /* 0x0007220000000a00 */
[----:B0-----:R-:W-:Y:S01]  /*0090*/  IMAD.U32 R4, RZ, RZ, UR6 ;  /* 0x00000006ff047e24 */ /* 0x001fe2000f8e00ff */
[----:B------:R-:W-:Y:S01]  /*00a0*/  MOV R5, UR7 ;  /* 0x0000000700057c02 */ /* 0x000fe20008000f00 */
[----:B-1----:R-:W-:Y:S01]  /*00b0*/  IMAD R2, R3, UR4, R2 ;  /* 0x0000000403027c24 */ /* 0x002fe2000f8e0202 */
[----:B------:R-:W0:Y:S04]  /*00c0*/  LDCU UR4, c[0x0][0x2f8] ;  /* 0x00005f00ff0477ac */ /* 0x000e280008000800 */
[----:B------:R-:W-:-:S05]  /*00d0*/  MOV R3, R2 ;  /* 0x0000000200037202 */ /* 0x000fca0000000f00 */
[----:B------:R3:W-:Y:S01]  /*00e0*/  STL.64 [R1], R2 ;  /* 0x0000000201007387 */ /* 0x0007e20000100a00 */
[----:B0-----:R-:W-:-:S05]  /*00f0*/  IADD3 R6, P0, PT, R1, UR4, RZ ;  /* 0x0000000401067c10 */ /* 0x001fca000ff1e0ff */
[----:B--234-:R-:W-:-:S08]  /*0100*/  IMAD.X R7, RZ, RZ, UR5, P0 ;  /* 0x00000005ff077e24 */ /* 0x01cfd000080e06ff */
[----:B------:R-:W-:-:S07]  /*0110*/  LEPC R20, `(.L_x_0) ;  /* 0x000000001014794e */ /* 0x000fce0000000000 */
[----:B------:R-:W-:Y:S05]  /*0120*/  CALL.ABS.NOINC R8 ;  /* 0x0000000008007343 */ /* 0x000fea0003c00000 */
.L_x_0:
[----:B------:R-:W-:Y:S05]  /*0130*/  EXIT ;  /* 0x000000000000794d */ /* 0x000fea0003800000 */
.L_x_1:
[----:B------:R-:W-:-:S00]  /*0140*/  BRA `(.L_x_1) ;  /* 0xfffffffc00fc7947 */ /* 0x000fc0000383ffff */
[----:B------:R-:W-:-:S00]  /*0150*/  NOP ;  /* 0x0000000000007918 */ /* 0x000fc00000000000 */
        /* <DEDUP_REMOVED lines=10> */
.L_x_19:


//--------------------- .text._Z12combi_kernelPii --------------------------
	.section	.text._Z12combi_kernelPii,"ax",@progbits
	.align	128
        .global         _Z12combi_kernelPii
        .type           _Z12combi_kernelPii,@function
        .size           _Z12combi_kernelPii,(.L_x_18 - _Z12combi_kernelPii)
        .other          _Z12combi_kernelPii,@"STO_CUDA_ENTRY STV_DEFAULT"
_Z12combi_kernelPii:
.text._Z12combi_kernelPii:
[----:B------:R-:W0:Y:S02]  /*0000*/  LDC R1, c[0x0][0x37c] ;  /* 0x0000df00ff017b82 */ /* 0x000e240000000800 */
[----:B0-----:R-:W-:Y:S01]  /*0010*/  VIADD R1, R1, 0xfffffff0 ;  /* 0xfffffff001017836 */ /* 0x001fe20000000000 */
[----:B------:R-:W-:Y:S01]  /*0020*/  MOV R18, 0x10 ;  /* 0x0000001000127802 */ /* 0x000fe20000000f00 */
[----:B------:R-:W0:Y:S01]  /*0030*/  LDCU UR4, c[0x0][0x2f8] ;  /* 0x00005f00ff0477ac */ /* 0x000e220008000800 */
[----:B------:R-:W-:Y:S02]  /*0040*/  IMAD.MOV.U32 R4, RZ, RZ, 0x3e80 ;  /* 0x00003e80ff047424 */ /* 0x000fe400078e00ff */
[----:B------:R1:W-:Y:S01]  /*0050*/  STL [R1], RZ ;  /* 0x000000ff01007387 */ /* 0x0003e20000100800 */
[----:B------:R1:W2:Y:S01]  /*0060*/  LDC.64 R2, c[0x4][R18] ;  /* 0x0100000012027b82 */ /* 0x0002a20000000a00 */
[----:B------:R-:W3:Y:S01]  /*0070*/  LDCU UR5, c[0x0][0x2fc] ;  /* 0x00005f80ff0577ac */ /* 0x000ee20008000800 */
[----:B------:R-:W-:-:S02]  /*0080*/  IMAD.MOV.U32 R5, RZ, RZ, RZ ;  /* 0x000000ffff057224 */ /* 0x000fc400078e00ff */
[----:B------:R-:W-:Y:S01]  /*0090*/  IMAD.MOV.U32 R22, RZ, RZ, RZ ;  /* 0x000000ffff167224 */ /* 0x000fe200078e00ff */
[----:B0-----:R-:W-:-:S05]  /*00a0*/  IADD3 R23, P0, PT, R1, UR4, RZ ;  /* 0x0000000401177c10 */ /* 0x001fca000ff1e0ff */
[----:B-1-3--:R-:W-:-:S08]  /*00b0*/  IMAD.X R17, RZ, RZ, UR5, P0 ;  /* 0x00000005ff117e24 */ /* 0x00afd000080e06ff */
[----:B------:R-:W-:-:S07]  /*00c0*/  LEPC R20, `(.L_x_2) ;  /* 0x000000001014794e */ /* 0x000fce0000000000 */
[----:B--2---:R-:W-:Y:S05]  /*00d0*/  CALL.ABS.NOINC R2 ;  /* 0x0000000002007343 */ /* 0x004fea0003c00000 */
.L_x_2:
[----:B------:R-:W0:Y:S01]  /*00e0*/  LDC.64 R18, c[0x4][R18] ;  /* 0x0100000012127b82 */ /* 0x000e220000000a00 */
[----:B------:R-:W-:Y:S02]  /*00f0*/  IMAD.MOV.U32 R16, RZ, RZ, R4 ;  /* 0x000000ffff107224 */ /* 0x000fe400078e0004 */
[----:B------:R-:W-:Y:S02]  /*0100*/  IMAD.MOV.U32 R2, RZ, RZ, R5 ;  /* 0x000000ffff027224 */ /* 0x000fe400078e0005 */
[----:B------:R-:W-:Y:S02]  /*0110*/  IMAD.MOV.U32 R4, RZ, RZ, 0xa0 ;  /* 0x000000a0ff047424 */ /* 0x000fe400078e00ff */
[----:B------:R-:W-:-:S07]  /*0120*/  IMAD.MOV.U32 R5, RZ, RZ, RZ ;  /* 0x000000ffff057224 */ /* 0x000fce00078e00ff */
[----:B------:R-:W-:-:S07]  /*0130*/  LEPC R20, `(.L_x_3) ;  /* 0x000000001014794e */ /* 0x000fce0000000000 */
[----:B0-----:R-:W-:Y:S05]  /*0140*/  CALL.ABS.NOINC R18 ;  /* 0x0000000012007343 */ /* 0x001fea0003c00000 */
.L_x_3:
[----:B------:R-:W0:Y:S01]  /*0150*/  LDC.64 R6, c[0x0][0x358] ;  /* 0x0000d600ff067b82 */ /* 0x000e220000000a00 */
[----:B------:R-:W-:Y:S01]  /*0160*/  IADD3 R0, P0, PT, R16, 0x40, RZ ;  /* 0x0000004010007810 */ /* 0x000fe20007f1e0ff */
[----:B------:R-:W-:Y:S01]  /*0170*/  BSSY.RECONVERGENT B0, `(.L_x_4) ;  /* 0x000006b000007945 */ /* 0x000fe20003800200 */
[----:B------:R-:W-:Y:S02]  /*0180*/  IMAD.MOV.U32 R18, RZ, RZ, R4 ;  /* 0x000000ffff127224 */ /* 0x000fe400078e0004 */
[----:B------:R-:W-:Y:S02]  /*0190*/  IMAD.MOV.U32 R19, RZ, RZ, R5 ;  /* 0x000000ffff137224 */ /* 0x000fe400078e0005 */
[----:B------:R-:W-:-:S07]  /*01a0*/  IMAD.X R3, RZ, RZ, R2, P0 ;  /* 0x000000ffff037224 */ /* 0x000fce00000e0602 */
.L_x_5:
[----:B------:R-:W-:Y:S01]  /*01b0*/  VIADD R22, R22, 0x20 ;  /* 0x0000002016167836 */ /* 0x000fe20000000000 */
[C---:B0-----:R-:W-:Y:S01]  /*01c0*/  R2UR UR4, R6.reuse ;  /* 0x00000000060472ca */ /* 0x041fe200000e0000 */
[----:B-1----:R-:W-:Y:S01]  /*01d0*/  IMAD.MOV.U32 R4, RZ, RZ, R0 ;  /* 0x000000ffff047224 */ /* 0x002fe200078e0000 */
[C---:B------:R-:W-:Y:S01]  /*01e0*/  R2UR UR5, R7.reuse ;  /* 0x00000000070572ca */ /* 0x040fe200000e0000 */
[----:B------:R-:W-:Y:S01]  /*01f0*/  IMAD.MOV.U32 R5, RZ, RZ, R3 ;  /* 0x000000ffff057224 */ /* 0x000fe200078e0003 */
[C---:B------:R-:W-:Y:S02]  /*0200*/  R2UR UR6, R6.reuse ;  /* 0x00000000060672ca */ /* 0x040fe400000e0000 */
[C---:B------:R-:W-:Y:S02]  /*0210*/  R2UR UR7, R7.reuse ;  /* 0x00000000070772ca */ /* 0x040fe400000e0000 */
[----:B------:R-:W-:Y:S02]  /*0220*/  R2UR UR8, R6 ;  /* 0x00000000060872ca */ /* 0x000fe400000e0000 */
[----:B------:R-:W-:-:S02]  /*0230*/  R2UR UR9, R7 ;  /* 0x00000000070972ca */ /* 0x000fc400000e0000 */
[C---:B------:R-:W-:Y:S02]  /*0240*/  R2UR UR10, R6.reuse ;  /* 0x00000000060a72ca */ /* 0x040fe400000e0000 */
[C---:B------:R-:W-:Y:S01]  /*0250*/  R2UR UR11, R7.reuse ;  /* 0x00000000070b72ca */ /* 0x040fe200000e0000 */
[----:B------:R1:W-:Y:S01]  /*0260*/  ST.E desc[UR4][R4.64+-0x40], RZ ;  /* 0xffffc0ff04007985 */ /* 0x0003e2000c101904 */
[C---:B------:R-:W-:Y:S02]  /*0270*/  R2UR UR12, R6.reuse ;  /* 0x00000000060c72ca */ /* 0x040fe400000e0000 */
[C---:B------:R-:W-:Y:S01]  /*0280*/  R2UR UR13, R7.reuse ;  /* 0x00000000070d72ca */ /* 0x040fe200000e0000 */
[----:B------:R1:W-:Y:S01]  /*0290*/  ST.E desc[UR6][R4.64+-0x3c], RZ ;  /* 0xffffc4ff04007985 */ /* 0x0003e2000c101906 */
[C---:B------:R-:W-:Y:S02]  /*02a0*/  R2UR UR14, R6.reuse ;  /* 0x00000000060e72ca */ /* 0x040fe400000e0000 */
[----:B------:R-:W-:Y:S01]  /*02b0*/  R2UR UR15, R7 ;  /* 0x00000000070f72ca */ /* 0x000fe200000e0000 */
[----:B------:R1:W-:Y:S01]  /*02c0*/  ST.E desc[UR8][R4.64+-0x38], RZ ;  /* 0xffffc8ff04007985 */ /* 0x0003e2000c101908 */
[----:B------:R-:W-:-:S02]  /*02d0*/  R2UR UR16, R6 ;  /* 0x00000000061072ca */ /* 0x000fc400000e0000 */
        /* <DEDUP_REMOVED lines=74> */
[----:B------:R-:W-:Y:S02]  /*0780*/  R2UR UR66, R6 ;  /* 0x00000000064272ca */ /* 0x000fe400000e0000 */
[----:B------:R-:W-:Y:S01]  /*0790*/  R2UR UR67, R7 ;  /* 0x00000000074372ca */ /* 0x000fe200000e0000 */
[----:B------:R1:W-:Y:S01]  /*07a0*/  ST.E desc[UR60][R4.64+0x30], RZ ;  /* 0x000030ff04007985 */ /* 0x0003e2000c10193c */
[----:B------:R-:W-:Y:S02]  /*07b0*/  ISETP.NE.AND P0, PT, R22, 0xfa0, PT ;  /* 0x00000fa01600780c */ /* 0x000fe40003f05270 */
[----:B------:R-:W-:Y:S01]  /*07c0*/  IADD3 R0, P1, PT, R4, 0x80, RZ ;  /* 0x0000008004007810 */ /* 0x000fe20007f3e0ff */
[----:B------:R1:W-:Y:S04]  /*07d0*/  ST.E desc[UR62][R4.64+0x34], RZ ;  /* 0x000034ff04007985 */ /* 0x0003e8000c10193e */
[----:B------:R1:W-:Y:S01]  /*07e0*/  ST.E desc[UR64][R4.64+0x38], RZ ;  /* 0x000038ff04007985 */ /* 0x0003e2000c101940 */
[----:B------:R-:W-:-:S03]  /*07f0*/  IMAD.X R3, RZ, RZ, R5, P1 ;  /* 0x000000ffff037224 */ /* 0x000fc600008e0605 */
[----:B------:R1:W-:Y:S02]  /*0800*/  ST.E desc[UR66][R4.64+0x3c], RZ ;  /* 0x00003cff04007985 */ /* 0x0003e4000c101942 */
[----:B------:R-:W-:Y:S05]  /*0810*/  @P0 BRA `(.L_x_5) ;  /* 0xfffffff800640947 */ /* 0x000fea000383ffff */
[----:B------:R-:W-:Y:S05]  /*0820*/  BSYNC.RECONVERGENT B0 ;  /* 0x0000000000007941 */ /* 0x000fea0003800200 */
.L_x_4:
[C---:B------:R-:W-:Y:S02]  /*0830*/  R2UR UR6, R6.reuse ;  /* 0x00000000060672ca */ /* 0x040fe400000e0000 */
[----:B-1----:R-:W-:Y:S02]  /*0840*/  CS2R R4, SRZ ;  /* 0x0000000000047805 */ /* 0x002fe4000001ff00 */
[C---:B------:R-:W-:Y:S01]  /*0850*/  R2UR UR7, R7.reuse ;  /* 0x00000000070772ca */ /* 0x040fe200000e0000 */
[----:B------:R-:W-:Y:S01]  /*0860*/  IMAD.MOV.U32 R21, RZ, RZ, 0x0 ;  /* 0x00000000ff157424 */ /* 0x000fe200078e00ff */
[C---:B------:R-:W-:Y:S02]  /*0870*/  R2UR UR76, R6.reuse ;  /* 0x00000000064c72ca */ /* 0x040fe400000e0000 */
[----:B------:R-:W-:Y:S02]  /*0880*/  R2UR UR77, R7 ;  /* 0x00000000074d72ca */ /* 0x000fe400000e0000 */
[----:B------:R-:W-:-:S02]  /*0890*/  R2UR UR74, R6 ;  /* 0x00000000064a72ca */ /* 0x000fc400000e0000 */
[C---:B------:R-:W-:Y:S02]  /*08a0*/  R2UR UR75, R7.reuse ;  /* 0x00000000074b72ca */ /* 0x040fe400000e0000 */
        /* <DEDUP_REMOVED lines=99> */
[----:B------:R-:W-:Y:S01]  /*0ee0*/  R2UR UR8, R6 ;  /* 0x00000000060872ca */ /* 0x000fe200000e0000 */
[----:B------:R-:W-:Y:S01]  /*0ef0*/  IMAD.MOV.U32 R6, RZ, RZ, R23 ;  /* 0x000000ffff067224 */ /* 0x000fe200078e0017 */
[----:B------:R-:W-:Y:S01]  /*0f00*/  R2UR UR9, R7 ;  /* 0x00000000070972ca */ /* 0x000fe200000e0000 */
[----:B------:R0:W-:Y:S01]  /*0f10*/  ST.E desc[UR14][R18.64+0x84], RZ ;  /* 0x000084ff12007985 */ /* 0x0001e2000c10190e */
[----:B------:R-:W-:Y:S01]  /*0f20*/  IADD3 R22, P0, PT, R23, 0x8, RZ ;  /* 0x0000000817167810 */ /* 0x000fe20007f1e0ff */
[--C-:B------:R-:W-:Y:S01]  /*0f30*/  IMAD.MOV.U32 R7, RZ, RZ, R17.reuse ;  /* 0x000000ffff077224 */ /* 0x100fe200078e0011 */
[----:B------:R-:W-:Y:S01]  /*0f40*/  MOV R20, 0xfd0 ;  /* 0x00000fd000147802 */ /* 0x000fe20000000f00 */
[----:B------:R0:W-:Y:S02]  /*0f50*/  ST.E desc[UR12][R18.64+0x88], RZ ;  /* 0x000088ff12007985 */ /* 0x0001e4000c10190c */
[----:B------:R-:W-:-:S02]  /*0f60*/  IMAD.X R17, RZ, RZ, R17, P0 ;  /* 0x000000ffff117224 */ /* 0x000fc400000e0611 */
[----:B------:R0:W-:Y:S04]  /*0f70*/  ST.E desc[UR10][R18.64+0x8c], RZ ;  /* 0x00008cff12007985 */ /* 0x0001e8000c10190a */
[----:B------:R0:W-:Y:S04]  /*0f80*/  ST.E desc[UR8][R18.64+0x90], RZ ;  /* 0x000090ff12007985 */ /* 0x0001e8000c101908 */
[----:B------:R0:W-:Y:S04]  /*0f90*/  ST.E desc[UR6][R18.64+0x94], RZ ;  /* 0x000094ff12007985 */ /* 0x0001e8000c101906 */
[----:B------:R0:W-:Y:S04]  /*0fa0*/  ST.E desc[UR76][R18.64+0x98], RZ ;  /* 0x000098ff12007985 */ /* 0x0001e8000c10194c */
[----:B------:R0:W-:Y:S02]  /*0fb0*/  ST.E desc[UR74][R18.64+0x9c], RZ ;  /* 0x00009cff12007985 */ /* 0x0001e4000c10194a */
[----:B0-----:R-:W-:Y:S05]  /*0fc0*/  CALL.REL.NOINC `($_Z12combi_kernelPii$_Z12combi_deviceiiiPii) ;  /* 0x00000000006c7944 */ /* 0x001fea0003c00000 */
[----:B------:R-:W2:Y:S01]  /*0fd0*/  LDL R8, [R1] ;  /* 0x0000000001087983 */ /* 0x000ea20000100800 */
[----:B------:R-:W0:Y:S01]  /*0fe0*/  LDCU UR4, c[0x0][0x360] ;  /* 0x00006c00ff0477ac */ /* 0x000e220008000800 */
[----:B------:R-:W-:Y:S01]  /*0ff0*/  MOV R0, 0x0 ;  /* 0x0000000000007802 */ /* 0x000fe20000000f00 */
[----:B------:R-:W-:Y:S01]  /*1000*/  IMAD.MOV.U32 R6, RZ, RZ, R22 ;  /* 0x000000ffff067224 */ /* 0x000fe200078e0016 */
[----:B------:R-:W0:Y:S01]  /*1010*/  S2R R9, SR_CTAID.X ;  /* 0x0000000000097919 */ /* 0x000e220000002500 */
[----:B------:R-:W-:Y:S01]  /*1020*/  IMAD.MOV.U32 R7, RZ, RZ, R17 ;  /* 0x000000ffff077224 */ /* 0x000fe200078e0011 */
[----:B------:R1:W3:Y:S01]  /*1030*/  LDC.64 R10, c[0x4][R0] ;  /* 0x01000000000a7b82 */ /* 0x0002e20000000a00 */
[----:B------:R-:W0:Y:S02]  /*1040*/  S2R R4, SR_TID.X ;  /* 0x0000000000047919 */ /* 0x000e240000002100 */
[----:B0-----:R-:W-:Y:S01]  /*1050*/  IMAD R9, R9, UR4, R4 ;  /* 0x0000000409097c24 */ /* 0x001fe2000f8e0204 */
[----:B------:R-:W0:Y:S02]  /*1060*/  LDCU.64 UR4, c[0x4][0x8] ;  /* 0x01000100ff0477ac */ /* 0x000e240008000a00 */
[----:B0-----:R-:W-:-:S02]  /*1070*/  IMAD.U32 R4, RZ, RZ, UR4 ;  /* 0x00000004ff047e24 */ /* 0x001fc4000f8e00ff */
[----:B------:R-:W-:Y:S01]  /*1080*/  IMAD.U32 R5, RZ, RZ, UR5 ;  /* 0x00000005ff057e24 */ /* 0x000fe2000f8e00ff */
[----:B--23--:R1:W-:Y:S06]  /*1090*/  STL.64 [R1+0x8], R8 ;  /* 0x0000080801007387 */ /* 0x00c3ec0000100a00 */
[----:B------:R-:W-:-:S07]  /*10a0*/  LEPC R20, `(.L_x_6) ;  /* 0x000000001014794e */ /* 0x000fce0000000000 */
[----:B-1----:R-:W-:Y:S05]  /*10b0*/  CALL.ABS.NOINC R10 ;  /* 0x000000000a007343 */ /* 0x002fea0003c00000 */
.L_x_6:
[----:B------:R-:W-:Y:S02]  /*10c0*/  MOV R17, 0x18 ;  /* 0x0000001800117802 */ /* 0x000fe40000000f00 */
[----:B------:R-:W-:Y:S02]  /*10d0*/  IADD3 R4, P0, PT, RZ, R16, RZ ;  /* 0x00000010ff047210 */ /* 0x000fe40007f1e0ff */
[----:B------:R0:W1:Y:S03]  /*10e0*/  LDC.64 R6, c[0x4][R17] ;  /* 0x0100000011067b82 */ /* 0x0000660000000a00 */
[----:B------:R-:W-:-:S08]  /*10f0*/  IMAD.X R5, RZ, RZ, R2, P0 ;  /* 0x000000ffff057224 */ /* 0x000fd000000e0602 */
[----:B------:R-:W-:-:S07]  /*1100*/  LEPC R20, `(.L_x_7) ;  /* 0x000000001014794e */ /* 0x000fce0000000000 */
[----:B01----:R-:W-:Y:S05]  /*1110*/  CALL.ABS.NOINC R6 ;  /* 0x0000000006007343 */ /* 0x003fea0003c00000 */
.L_x_7:
[----:B------:R0:W1:Y:S01]  /*1120*/  LDC.64 R2, c[0x4][R17] ;  /* 0x0100000011027b82 */ /* 0x0000620000000a00 */
[----:B------:R-:W-:Y:S02]  /*1130*/  IMAD.MOV.U32 R4, RZ, RZ, R18 ;  /* 0x000000ffff047224 */ /* 0x000fe400078e0012 */
[----:B------:R-:W-:-:S07]  /*1140*/  IMAD.MOV.U32 R5, RZ, RZ, R19 ;  /* 0x000000ffff057224 */ /* 0x000fce00078e0013 */
[----:B------:R-:W-:-:S07]  /*1150*/  LEPC R20, `(.L_x_8) ;  /* 0x000000001014794e */ /* 0x000fce0000000000 */
[----:B01----:R-:W-:Y:S05]  /*1160*/  CALL.ABS.NOINC R2 ;  /* 0x0000000002007343 */ /* 0x003fea0003c00000 */
.L_x_8:
[----:B------:R-:W-:Y:S05]  /*1170*/  EXIT ;  /* 0x000000000000794d */ /* 0x000fea0003800000 */
        .type           $_Z12combi_kernelPii$_Z12combi_deviceiiiPii,@function
        .size           $_Z12combi_kernelPii$_Z12combi_deviceiiiPii,(.L_x_18 - $_Z12combi_kernelPii$_Z12combi_deviceiiiPii)
$_Z12combi_kernelPii$_Z12combi_deviceiiiPii:
[----:B------:R-:W-:-:S05]  /*1180*/  VIADD R1, R1, 0xffffffd8 ;  /* 0xffffffd801017836 */ /* 0x000fca0000000000 */
[----:B------:R-:W-:Y:S04]  /*1190*/  STL [R1+0x1c], R22 ;  /* 0x00001c1601007387 */ /* 0x000fe80000100800 */
[----:B------:R-:W-:Y:S04]  /*11a0*/  STL [R1+0x18], R21 ;  /* 0x0000181501007387 */ /* 0x000fe80000100800 */
[----:B------:R-:W-:Y:S04]  /*11b0*/  STL [R1+0x14], R20 ;  /* 0x0000141401007387 */ /* 0x000fe80000100800 */
[----:B------:R-:W-:Y:S04]  /*11c0*/  STL [R1+0x10], R19 ;  /* 0x0000101301007387 */ /* 0x000fe80000100800 */
[----:B------:R-:W-:Y:S04]  /*11d0*/  STL [R1], R2 ;  /* 0x0000000201007387 */ /* 0x000fe80000100800 */
[----:B------:R0:W-:Y:S04]  /*11e0*/  STL [R1+0x24], R24 ;  /* 0x0000241801007387 */ /* 0x0001e80000100800 */
[----:B------:R1:W-:Y:S04]  /*11f0*/  STL [R1+0x20], R23 ;  /* 0x0000201701007387 */ /* 0x0003e80000100800 */
[----:B------:R2:W-:Y:S01]  /*1200*/  STL [R1+0xc], R18 ;  /* 0x00000c1201007387 */ /* 0x0005e20000100800 */
[----:B0-----:R-:W0:Y:S05]  /*1210*/  BMOV.32.CLEAR R24, B7 ;  /* 0x0000000007187355 */ /* 0x001e2a0000100000 */
[----:B-1----:R-:W1:Y:S05]  /*1220*/  BMOV.32.CLEAR R23, B6 ;  /* 0x0000000006177355 */ /* 0x002e6a0000100000 */
[----:B------:R-:W-:Y:S01]  /*1230*/  BSSY.RECONVERGENT B7, `(.L_x_9) ;  /* 0x000004c000077945 */ /* 0x000fe20003800200 */
[----:B------:R3:W-:Y:S01]  /*1240*/  STL [R1+0x8], R17 ;  /* 0x0000081101007387 */ /* 0x0007e20000100800 */
[----:B--2---:R-:W-:-:S03]  /*1250*/  IMAD.MOV.U32 R18, RZ, RZ, R4 ;  /* 0x000000ffff127224 */ /* 0x004fc600078e0004 */
[----:B------:R2:W-:Y:S01]  /*1260*/  STL [R1+0x4], R16 ;  /* 0x0000041001007387 */ /* 0x0005e20000100800 */
[----:B---3--:R-:W-:Y:S02]  /*1270*/  IMAD.MOV.U32 R17, RZ, RZ, R6 ;  /* 0x000000ffff117224 */ /* 0x008fe400078e0006 */
[----:B--2---:R-:W-:Y:S01]  /*1280*/  IMAD.MOV.U32 R16, RZ, RZ, R7 ;  /* 0x000000ffff107224 */ /* 0x004fe200078e0007 */
[----:B------:R-:W-:-:S13]  /*1290*/  ISETP.NE.AND P0, PT, R5, 0xa, PT ;  /* 0x0000000a0500780c */ /* 0x000fda0003f05270 */
[----:B01----:R-:W-:Y:S05]  /*12a0*/  @!P0 BRA `(.L_x_10) ;  /* 0x0000000000fc8947 */ /* 0x003fea0003800000 */
[----:B------:R-:W-:-:S13]  /*12b0*/  ISETP.GT.AND P0, PT, R18, 0x1d, PT ;  /* 0x0000001d1200780c */ /* 0x000fda0003f04270 */
[----:B------:R-:W-:Y:S05]  /*12c0*/  @P0 BRA `(.L_x_11) ;  /* 0x0000000400080947 */ /* 0x000fea0003800000 */
[----:B------:R-:W-:Y:S01]  /*12d0*/  IADD3 R0, PT, PT, -R18, 0x2, RZ ;  /* 0x0000000212007810 */ /* 0x000fe20007ffe1ff */
[----:B------:R-:W-:Y:S01]  /*12e0*/  BSSY.RECONVERGENT B6, `(.L_x_12) ;  /* 0x0000014000067945 */ /* 0x000fe20003800200 */
[----:B------:R-:W-:Y:S02]  /*12f0*/  VIADD R2, R5, 0x1 ;  /* 0x0000000105027836 */ /* 0x000fe40000000000 */
[----:B------:R-:W-:Y:S01]  /*1300*/  LOP3.LUT P0, R0, R0, 0x3, RZ, 0xc0, !PT ;  /* 0x0000000300007812 */ /* 0x000fe2000780c0ff */
[----:B------:R-:W-:-:S12]  /*1310*/  IMAD.MOV.U32 R22, RZ, RZ, R18 ;  /* 0x000000ffff167224 */ /* 0x000fd800078e0012 */
[----:B------:R-:W-:Y:S05]  /*1320*/  @!P0 BRA `(.L_x_13) ;  /* 0x00000000003c8947 */ /* 0x000fea0003800000 */
[----:B------:R-:W-:Y:S02]  /*1330*/  IMAD.MOV R19, RZ, RZ, -R0 ;  /* 0x000000ffff137224 */ /* 0x000fe400078e0a00 */
[----:B------:R-:W-:-:S07]  /*1340*/  VIADD R4, R18, 0x1 ;  /* 0x0000000112047836 */ /* 0x000fce0000000000 */
.L_x_14:
[----:B------:R-:W-:Y:S01]  /*1350*/  VIADD R19, R19, 0x1 ;  /* 0x0000000113137836 */ /* 0x000fe20000000000 */
[----:B------:R-:W-:Y:S01]  /*1360*/  MOV R20, 0x13f0 ;  /* 0x000013f000147802 */ /* 0x000fe20000000f00 */
[----:B------:R-:W-:Y:S02]  /*1370*/  IMAD.MOV.U32 R22, RZ, RZ, R4 ;  /* 0x000000ffff167224 */ /* 0x000fe400078e0004 */
[----:B------:R-:W-:Y:S01]  /*1380*/  IMAD.MOV.U32 R5, RZ, RZ, R2 ;  /* 0x000000ffff057224 */ /* 0x000fe200078e0002 */
[----:B------:R-:W-:Y:S01]  /*1390*/  ISETP.NE.AND P0, PT, R19, RZ, PT ;  /* 0x000000ff1300720c */ /* 0x000fe20003f05270 */
[----:B------:R-:W-:Y:S02]  /*13a0*/  IMAD.MOV.U32 R6, RZ, RZ, R17 ;  /* 0x000000ffff067224 */ /* 0x000fe400078e0011 */
[----:B------:R-:W-:Y:S01]  /*13b0*/  IMAD.MOV.U32 R7, RZ, RZ, R16 ;  /* 0x000000ffff077224 */ /* 0x000fe200078e0010 */
[----:B------:R-:W-:Y:S01]  /*13c0*/  P2R R0, PR, RZ, 0x1 ;  /* 0x00000001ff007803 */ /* 0x000fe20000000000 */
[----:B------:R-:W-:-:S08]  /*13d0*/  IMAD.MOV.U32 R21, RZ, RZ, 0x0 ;  /* 0x00000000ff157424 */ /* 0x000fd000078e00ff */
[----:B------:R-:W-:Y:S05]  /*13e0*/  CALL.REL.NOINC `($_Z12combi_kernelPii$_Z12combi_deviceiiiPii) ;  /* 0xfffffffc00647944 */ /* 0x000fea0003c3ffff */
[----:B------:R-:W-:Y:S01]  /*13f0*/  ISETP.NE.AND P6, PT, R19, RZ, PT ;  /* 0x000000ff1300720c */ /* 0x000fe20003fc5270 */
[----:B------:R-:W-:-:S12]  /*1400*/  VIADD R4, R22, 0x1 ;  /* 0x0000000116047836 */ /* 0x000fd80000000000 */
[----:B------:R-:W-:Y:S05]  /*1410*/  @P6 BRA `(.L_x_14) ;  /* 0xfffffffc00cc6947 */ /* 0x000fea000383ffff */
.L_x_13:
[----:B------:R-:W-:Y:S05]  /*1420*/  BSYNC.RECONVERGENT B6 ;  /* 0x0000000000067941 */ /* 0x000fea0003800200 */
.L_x_12:
[----:B------:R-:W-:-:S05]  /*1430*/  VIADD R0, R18, 0xffffffe5 ;  /* 0xffffffe512007836 */ /* 0x000fca0000000000 */
[----:B------:R-:W-:-:S13]  /*1440*/  ISETP.GE.U32.AND P0, PT, R0, 0x3, PT ;  /* 0x000000030000780c */ /* 0x000fda0003f06070 */
[----:B------:R-:W-:Y:S05]  /*1450*/  @!P0 BRA `(.L_x_11) ;  /* 0x0000000000a48947 */ /* 0x000fea0003800000 */
[----:B------:R-:W-:Y:S01]  /*1460*/  BSSY.RECONVERGENT B6, `(.L_x_15) ;  /* 0x0000022000067945 */ /* 0x000fe20003800200 */
[----:B------:R-:W-:-:S07]  /*1470*/  VIADD R22, R22, 0xffffffe2 ;  /* 0xffffffe216167836 */ /* 0x000fce0000000000 */
.L_x_16:
[C---:B------:R-:W-:Y:S01]  /*1480*/  VIADD R18, R22.reuse, 0x22 ;  /* 0x0000002216127836 */ /* 0x040fe20000000000 */
[----:B------:R-:W-:Y:S01]  /*1490*/  MOV R20, 0x1500 ;  /* 0x0000150000147802 */ /* 0x000fe20000000f00 */
[----:B------:R-:W-:Y:S02]  /*14a0*/  VIADD R4, R22, 0x1f ;  /* 0x0000001f16047836 */ /* 0x000fe40000000000 */
[----:B------:R-:W-:Y:S02]  /*14b0*/  IMAD.MOV.U32 R5, RZ, RZ, R2 ;  /* 0x000000ffff057224 */ /* 0x000fe400078e0002 */
[----:B------:R-:W-:Y:S02]  /*14c0*/  IMAD.MOV.U32 R6, RZ, RZ, R17 ;  /* 0x000000ffff067224 */ /* 0x000fe400078e0011 */
[----:B------:R-:W-:Y:S02]  /*14d0*/  IMAD.MOV.U32 R7, RZ, RZ, R16 ;  /* 0x000000ffff077224 */ /* 0x000fe400078e0010 */
[----:B------:R-:W-:-:S07]  /*14e0*/  IMAD.MOV.U32 R21, RZ, RZ, 0x0 ;  /* 0x00000000ff157424 */ /* 0x000fce00078e00ff */
[----:B------:R-:W-:Y:S05]  /*14f0*/  CALL.REL.NOINC `($_Z12combi_kernelPii$_Z12combi_deviceiiiPii) ;  /* 0xfffffffc00207944 */ /* 0x000fea0003c3ffff */
[----:B------:R-:W-:Y:S01]  /*1500*/  VIADD R4, R22, 0x20 ;  /* 0x0000002016047836 */ /* 0x000fe20000000000 */
[----:B------:R-:W-:Y:S01]  /*1510*/  MOV R20, 0x1570 ;  /* 0x0000157000147802 */ /* 0x000fe20000000f00 */
        /* <DEDUP_REMOVED lines=12> */
[----:B------:R-:W-:Y:S01]  /*15e0*/  IMAD.MOV.U32 R4, RZ, RZ, R18 ;  /* 0x000000ffff047224 */ /* 0x000fe200078e0012 */
[----:B------:R-:W-:Y:S01]  /*15f0*/  MOV R20, 0x1650 ;  /* 0x0000165000147802 */ /* 0x000fe20000000f00 */
[----:B------:R-:W-:Y:S02]  /*1600*/  IMAD.MOV.U32 R5, RZ, RZ, R2 ;  /* 0x000000ffff057224 */ /* 0x000fe400078e0002 */
[----:B------:R-:W-:Y:S02]  /*1610*/  IMAD.MOV.U32 R6, RZ, RZ, R17 ;  /* 0x000000ffff067224 */ /* 0x000fe400078e0011 */
[----:B------:R-:W-:Y:S02]  /*1620*/  IMAD.MOV.U32 R7, RZ, RZ, R16 ;  /* 0x000000ffff077224 */ /* 0x000fe400078e0010 */
[----:B------:R-:W-:-:S07]  /*1630*/  IMAD.MOV.U32 R21, RZ, RZ, 0x0 ;  /* 0x00000000ff157424 */ /* 0x000fce00078e00ff */
[----:B------:R-:W-:Y:S05]  /*1640*/  CALL.REL.NOINC `($_Z12combi_kernelPii$_Z12combi_deviceiiiPii) ;  /* 0xfffffff800cc7944 */ /* 0x000fea0003c3ffff */
[----:B------:R-:W-:-:S05]  /*1650*/  VIADD R22, R22, 0x4 ;  /* 0x0000000416167836 */ /* 0x000fca0000000000 */
[----:B------:R-:W-:-:S13]  /*1660*/  ISETP.NE.AND P0, PT, R22, RZ, PT ;  /* 0x000000ff1600720c */ /* 0x000fda0003f05270 */
[----:B------:R-:W-:Y:S05]  /*1670*/  @P0 BRA `(.L_x_16) ;  /* 0xfffffffc00800947 */ /* 0x000fea000383ffff */
[----:B------:R-:W-:Y:S05]  /*1680*/  BSYNC.RECONVERGENT B6 ;  /* 0x0000000000067941 */ /* 0x000fea0003800200 */
.L_x_15:
[----:B------:R-:W-:Y:S05]  /*1690*/  BRA `(.L_x_11) ;  /* 0x0000000000147947 */ /* 0x000fea0003800000 */
.L_x_10:
[----:B------:R-:W0:Y:S02]  /*16a0*/  LDCU UR4, c[0x0][0x2f8] ;  /* 0x00005f00ff0477ac */ /* 0x000e240008000800 */
[----:B0-----:R-:W-:-:S05]  /*16b0*/  VIADD R17, R17, -UR4 ;  /* 0x8000000411117c36 */ /* 0x001fca0008000000 */
[----:B------:R-:W2:Y:S02]  /*16c0*/  LDL R0, [R17] ;  /* 0x0000000011007983 */ /* 0x000ea40000100800 */
[----:B--2---:R-:W-:-:S05]  /*16d0*/  VIADD R0, R0, 0x1 ;  /* 0x0000000100007836 */ /* 0x004fca0000000000 */
[----:B------:R0:W-:Y:S02]  /*16e0*/  STL [R17], R0 ;  /* 0x0000000011007387 */ /* 0x0001e40000100800 */
.L_x_11:
[----:B------:R-:W-:Y:S05]  /*16f0*/  BSYNC.RECONVERGENT B7 ;  /* 0x0000000000077941 */ /* 0x000fea0003800200 */
.L_x_9:
[----:B------:R-:W2:Y:S01]  /*1700*/  LDL R20, [R1+0x14] ;  /* 0x0000140001147983 */ /* 0x000ea20000100800 */
[----:B------:R1:W-:Y:S05]  /*1710*/  BMOV.32 B6, R23 ;  /* 0x0000001706007356 */ /* 0x0003ea0000000000 */
[----:B------:R-:W2:Y:S01]  /*1720*/  LDL R21, [R1+0x18] ;  /* 0x0000180001157983 */ /* 0x000ea20000100800 */
[----:B------:R3:W-:Y:S05]  /*1730*/  BMOV.32 B7, R24 ;  /* 0x0000001807007356 */ /* 0x0007ea0000000000 */
[----:B------:R-:W2:Y:S04]  /*1740*/  LDL R2, [R1] ;  /* 0x0000000001027983 */ /* 0x000ea80000100800 */
[----:B------:R-:W2:Y:S04]  /*1750*/  LDL R16, [R1+0x4] ;  /* 0x0000040001107983 */ /* 0x000ea80000100800 */
[----:B0-----:R-:W2:Y:S04]  /*1760*/  LDL R17, [R1+0x8] ;  /* 0x0000080001117983 */ /* 0x001ea80000100800 */
[----:B------:R-:W2:Y:S04]  /*1770*/  LDL R18, [R1+0xc] ;  /* 0x00000c0001127983 */ /* 0x000ea80000100800 */
[----:B------:R-:W2:Y:S04]  /*1780*/  LDL R19, [R1+0x10] ;  /* 0x0000100001137983 */ /* 0x000ea80000100800 */
[----:B------:R-:W2:Y:S04]  /*1790*/  LDL R22, [R1+0x1c] ;  /* 0x00001c0001167983 */ /* 0x000ea80000100800 */
[----:B-1----:R-:W2:Y:S04]  /*17a0*/  LDL R23, [R1+0x20] ;  /* 0x0000200001177983 */ /* 0x002ea80000100800 */
[----:B---3--:R0:W2:Y:S02]  /*17b0*/  LDL R24, [R1+0x24] ;  /* 0x0000240001187983 */ /* 0x0080a40000100800 */
[----:B0-----:R-:W-:Y:S01]  /*17c0*/  VIADD R1, R1, 0x28 ;  /* 0x0000002801017836 */ /* 0x001fe20000000000 */
[----:B--2---:R-:W-:Y:S06]  /*17d0*/  RET.REL.NODEC R20 `(_Z12combi_kernelPii) ;  /* 0xffffffe814087950 */ /* 0x004fec0003c3ffff */
.L_x_17:
        /* <DEDUP_REMOVED lines=10> */
.L_x_18:


//--------------------- .nv.global.init           --------------------------
	.section	.nv.global.init,"aw",@progbits
.nv.global.init:
	.type		$str,@object
	.size		$str,(.L_0 - $str)
$str:
        /*0000*/ 	.byte	0x43, 0x6f, 0x6d, 0x62, 0x69, 0x6e, 0x61, 0x74, 0x69, 0x6f, 0x6e, 0x20, 0x63, 0x6f, 0x75, 0x6e
        /*0010*/ 	.byte	0x74, 0x20, 0x25, 0x69, 0x2c, 0x20, 0x74, 0x68, 0x72, 0x65, 0x61, 0x64, 0x20, 0x6e, 0x72, 0x2e
        /*0020*/ 	.byte	0x20, 0x25, 0x69, 0x0a, 0x00
.L_0:


//--------------------- .nv.shared.reserved.0     --------------------------
	.section	.nv.shared.reserved.0,"aw",@nobits
	.weak		__nv_reservedSMEM_offset_0_alias
	.size		__nv_reservedSMEM_offset_0_alias, 0, 64
	.other		__nv_reservedSMEM_offset_0_alias,@"STO_CUDA_RESERVED_SHARED STV_DEFAULT"
__nv_reservedSMEM_offset_0_alias:
	.zero		0
	.zero		64


//--------------------- .nv.constant0._Z13kernel_combi2i --------------------------
	.section	.nv.constant0._Z13kernel_combi2i,"a",@progbits
	.sectionflags	@""
	.align	4
.nv.constant0._Z13kernel_combi2i:
	.zero		900


//--------------------- .nv.constant0._Z12combi_kernelPii --------------------------
	.section	.nv.constant0._Z12combi_kernelPii,"a",@progbits
	.sectionflags	@""
	.align	4
.nv.constant0._Z12combi_kernelPii:
	.zero		908


//--------------------- SYMBOLS --------------------------

	.type		.nv.reservedSmem.offset0,@object
	.size		.nv.reservedSmem.offset0,0x4
	.type		vprintf,@function
	.type		malloc,@function
	.type		free,@function
